	.headerflags	@"EF_CUDA_TEXMODE_UNIFIED EF_CUDA_64BIT_ADDRESS EF_CUDA_ACCELERATORS EF_CUDA_SM90 EF_CUDA_VIRTUAL_SM(EF_CUDA_SM90)"
	.elftype	@"ET_EXEC"


//--------------------- .nv.info                  --------------------------
	.section	.nv.info,"",@"SHT_CUDA_INFO"
	.align	4


	//----- nvinfo : EIATTR_REGCOUNT
	.align		4
        /*0000*/ 	.byte	0x04, 0x2f
        /*0002*/ 	.short	(.L_3 - .L_2)
	.align		4
.L_2:
        /*0004*/ 	.word	index@(triton_per_fused__weight_norm_interface_2)
        /*0008*/ 	.word	0x00000015


	//----- nvinfo : EIATTR_MIN_STACK_SIZE
	.align		4
.L_3:
        /*000c*/ 	.byte	0x04, 0x12
        /*000e*/ 	.short	(.L_5 - .L_4)
	.align		4
.L_4:
        /*0010*/ 	.word	index@(triton_per_fused__weight_norm_interface_2)
        /*0014*/ 	.word	0x00000000


	//----- nvinfo : EIATTR_FRAME_SIZE
	.align		4
.L_5:
        /*0018*/ 	.byte	0x04, 0x11
        /*001a*/ 	.short	(.L_7 - .L_6)
	.align		4
.L_6:
        /*001c*/ 	.word	index@(triton_per_fused__weight_norm_interface_2)
        /*0020*/ 	.word	0x00000000


	//----- nvinfo : EIATTR_MIN_STACK_SIZE
	.align		4
.L_7:
        /*0024*/ 	.byte	0x04, 0x12
        /*0026*/ 	.short	(.L_9 - .L_8)
	.align		4
.L_8:
        /*0028*/ 	.word	index@(triton_per_fused__weight_norm_interface_2)
        /*002c*/ 	.word	0x00000000
.L_9:


//--------------------- .nv.info.triton_per_fused__weight_norm_interface_2 --------------------------
	.section	.nv.info.triton_per_fused__weight_norm_interface_2,"",@"SHT_CUDA_INFO"
	.sectionflags	@""
	.align	4


	//----- nvinfo : EIATTR_CUDA_API_VERSION
	.align		4
        /*0000*/ 	.byte	0x04, 0x37
        /*0002*/ 	.short	(.L_11 - .L_10)
.L_10:
        /*0004*/ 	.word	0x0000007c


	//----- nvinfo : EIATTR_KPARAM_INFO
	.align		4
.L_11:
        /*0008*/ 	.byte	0x04, 0x17
        /*000a*/ 	.short	(.L_13 - .L_12)
.L_12:
        /*000c*/ 	.word	0x00000000
        /*0010*/ 	.short	0x0005
        /*0012*/ 	.short	0x0024
        /*0014*/ 	.byte	0x00, 0xf0, 0x11, 0x00


	//----- nvinfo : EIATTR_KPARAM_INFO
	.align		4
.L_13:
        /*0018*/ 	.byte	0x04, 0x17
        /*001a*/ 	.short	(.L_15 - .L_14)
.L_14:
        /*001c*/ 	.word	0x00000000
        /*0020*/ 	.short	0x0004
        /*0022*/ 	.short	0x0020
        /*0024*/ 	.byte	0x00, 0xf0, 0x11, 0x00


	//----- nvinfo : EIATTR_KPARAM_INFO
	.align		4
.L_15:
        /*0028*/ 	.byte	0x04, 0x17
        /*002a*/ 	.short	(.L_17 - .L_16)
.L_16:
        /*002c*/ 	.word	0x00000000
        /*0030*/ 	.short	0x0003
        /*0032*/ 	.short	0x0018
        /*0034*/ 	.byte	0x00, 0xf4, 0x21, 0x00


	//----- nvinfo : EIATTR_KPARAM_INFO
	.align		4
.L_17:
        /*0038*/ 	.byte	0x04, 0x17
        /*003a*/ 	.short	(.L_19 - .L_18)
.L_18:
        /*003c*/ 	.word	0x00000000
        /*0040*/ 	.short	0x0002
        /*0042*/ 	.short	0x0010
        /*0044*/ 	.byte	0x00, 0xf4, 0x21, 0x00


	//----- nvinfo : EIATTR_KPARAM_INFO
	.align		4
.L_19:
        /*0048*/ 	.byte	0x04, 0x17
        /*004a*/ 	.short	(.L_21 - .L_20)
.L_20:
        /*004c*/ 	.word	0x00000000
        /*0050*/ 	.short	0x0001
        /*0052*/ 	.short	0x0008
        /*0054*/ 	.byte	0x00, 0xf4, 0x21, 0x00


	//----- nvinfo : EIATTR_KPARAM_INFO
	.align		4
.L_21:
        /*0058*/ 	.byte	0x04, 0x17
        /*005a*/ 	.short	(.L_23 - .L_22)
.L_22:
        /*005c*/ 	.word	0x00000000
        /*0060*/ 	.short	0x0000
        /*0062*/ 	.short	0x0000
        /*0064*/ 	.byte	0x00, 0xf4, 0x21, 0x00


	//----- nvinfo : EIATTR_SPARSE_MMA_MASK
	.align		4
.L_23:
        /*0068*/ 	.byte	0x03, 0x50
        /*006a*/ 	.short	0x0000


	//----- nvinfo : EIATTR_MAXREG_COUNT
	.align		4
        /*006c*/ 	.byte	0x03, 0x1b
        /*006e*/ 	.short	0x00ff


	//----- nvinfo : EIATTR_COOP_GROUP_MASK_REGIDS
	.align		4
        /*0070*/ 	.byte	0x04, 0x29
        /*0072*/ 	.short	(.L_25 - .L_24)


	//   ....[0]....
.L_24:
        /*0074*/ 	.word	0xffffffff


	//   ....[1]....
        /*0078*/ 	.word	0xffffffff


	//   ....[2]....
        /*007c*/ 	.word	0xffffffff


	//   ....[3]....
        /*0080*/ 	.word	0xffffffff


	//   ....[4]....
        /*0084*/ 	.word	0xffffffff


	//   ....[5]....
        /*0088*/ 	.word	0xffffffff


	//----- nvinfo : EIATTR_COOP_GROUP_INSTR_OFFSETS
	.align		4
.L_25:
        /*008c*/ 	.byte	0x04, 0x28
        /*008e*/ 	.short	(.L_27 - .L_26)


	//   ....[0]....
.L_26:
        /*0090*/ 	.word	0x00000160


	//   ....[1]....
        /*0094*/ 	.word	0x00000180


	//   ....[2]....
        /*0098*/ 	.word	0x000001a0


	//   ....[3]....
        /*009c*/ 	.word	0x000001c0


	//   ....[4]....
        /*00a0*/ 	.word	0x000001e0


	//   ....[5]....
        /*00a4*/ 	.word	0x00000290


	//----- nvinfo : EIATTR_EXIT_INSTR_OFFSETS
	.align		4
.L_27:
        /*00a8*/ 	.byte	0x04, 0x1c
        /*00aa*/ 	.short	(.L_29 - .L_28)


	//   ....[0]....
.L_28:
        /*00ac*/ 	.word	0x00000440


	//----- nvinfo : EIATTR_REQNTID
	.align		4
.L_29:
        /*00b0*/ 	.byte	0x04, 0x10
        /*00b2*/ 	.short	(.L_31 - .L_30)
.L_30:
        /*00b4*/ 	.word	0x00000040
        /*00b8*/ 	.word	0x00000001
        /*00bc*/ 	.word	0x00000001


	//----- nvinfo : EIATTR_CBANK_PARAM_SIZE
	.align		4
.L_31:
        /*00c0*/ 	.byte	0x03, 0x19
        /*00c2*/ 	.short	0x0028


	//----- nvinfo : EIATTR_PARAM_CBANK
	.align		4
        /*00c4*/ 	.byte	0x04, 0x0a
        /*00c6*/ 	.short	(.L_33 - .L_32)
	.align		4
.L_32:
        /*00c8*/ 	.word	index@(.nv.constant0.triton_per_fused__weight_norm_interface_2)
        /*00cc*/ 	.short	0x0210
        /*00ce*/ 	.short	0x0028


	//----- nvinfo : EIATTR_SW_WAR
	.align		4
.L_33:
        /*00d0*/ 	.byte	0x04, 0x36
        /*00d2*/ 	.short	(.L_35 - .L_34)
.L_34:
        /*00d4*/ 	.word	0x00000008
.L_35:


//--------------------- .nv.callgraph             --------------------------
	.section	.nv.callgraph,"",@"SHT_CUDA_CALLGRAPH"
	.align	4
	.sectionentsize	8
	.align		4
        /*0000*/ 	.word	0x00000000
	.align		4
        /*0004*/ 	.word	0xffffffff
	.align		4
        /*0008*/ 	.word	0x00000000
	.align		4
        /*000c*/ 	.word	0xfffffffe
	.align		4
        /*0010*/ 	.word	0x00000000
	.align		4
        /*0014*/ 	.word	0xfffffffd
	.align		4
        /*0018*/ 	.word	0x00000000
	.align		4
        /*001c*/ 	.word	0xfffffffc


//--------------------- .nv.constant4             --------------------------
	.section	.nv.constant4,"a",@progbits
	.align	8
	.align		8
.nv.constant4:
        /*0000*/ 	.dword	_$_str
	.align		8
        /*0008*/ 	.dword	_$_str_$_2


//--------------------- .text.triton_per_fused__weight_norm_interface_2 --------------------------
	.section	.text.triton_per_fused__weight_norm_interface_2,"ax",@progbits
	.sectionflags	@"SHF_BARRIERS=1"
	.align	128
        .global         triton_per_fused__weight_norm_interface_2
        .type           triton_per_fused__weight_norm_interface_2,@function
        .size           triton_per_fused__weight_norm_interface_2,(.L_x_1 - triton_per_fused__weight_norm_interface_2)
        .other          triton_per_fused__weight_norm_interface_2,@"STO_CUDA_ENTRY STV_DEFAULT"
triton_per_fused__weight_norm_interface_2:
.text.triton_per_fused__weight_norm_interface_2:
[----:B------:R-:W-:Y:S01]  /*0000*/  LDC R1, c[0x0][0x28] ;  /* 0x00000a00ff017b82 */ /* 0x000fe20000000800 */
[----:B------:R-:W1:Y:S07]  /*0010*/  S2R R14, SR_TID.X ;  /* 0x00000000000e7919 */ /* 0x000e6e0000002100 */
[----:B------:R-:W2:Y:S01]  /*0020*/  LDC.64 R4, c[0x0][0x218] ;  /* 0x00008600ff047b82 */ /* 0x000ea20000000a00 */
[----:B------:R-:W-:Y:S01]  /*0030*/  ULDC.64 UR6, c[0x0][0x208] ;  /* 0x0000820000067ab9 */ /* 0x000fe20000000a00 */
[----:B------:R-:W3:Y:S06]  /*0040*/  S2R R2, SR_CTAID.X ;  /* 0x0000000000027919 */ /* 0x000eec0000002500 */
[----:B------:R-:W4:Y:S01]  /*0050*/  LDC.64 R10, c[0x0][0x220] ;  /* 0x00008800ff0a7b82 */ /* 0x000f220000000a00 */
[----:B-1----:R-:W-:-:S04]  /*0060*/  SHF.L.U32 R3, R14, 0x2, RZ ;  /* 0x000000020e037819 */ /* 0x002fc800000006ff */
[----:B------:R-:W-:-:S04]  /*0070*/  LOP3.LUT R7, R3, 0xfc, RZ, 0xc0, !PT ;  /* 0x000000fc03077812 */ /* 0x000fc800078ec0ff */
[----:B---3--:R-:W-:-:S05]  /*0080*/  LEA R0, R2, R7, 0x8 ;  /* 0x0000000702007211 */ /* 0x008fca00078e40ff */
[----:B--2---:R-:W-:-:S06]  /*0090*/  IMAD.WIDE R4, R0, 0x4, R4 ;  /* 0x0000000400047825 */ /* 0x004fcc00078e0204 */
[----:B------:R-:W2:Y:S01]  /*00a0*/  LDG.E.128 R4, desc[UR6][R4.64] ;  /* 0x0000000604047981 */ /* 0x000ea2000c1e1d00 */
[----:B----4-:R-:W-:Y:S01]  /*00b0*/  IMAD.WIDE R10, R2, 0x4, R10 ;  /* 0x00000004020a7825 */ /* 0x010fe200078e020a */
[----:B------:R-:W1:Y:S01]  /*00c0*/  S2UR UR5, SR_CgaCtaId ;  /* 0x00000000000579c3 */ /* 0x000e620000008800 */
[C---:B------:R-:W-:Y:S01]  /*00d0*/  LOP3.LUT P0, RZ, R14.reuse, 0x1f, RZ, 0xc0, !PT ;  /* 0x0000001f0eff7812 */ /* 0x040fe2000780c0ff */
[----:B------:R-:W-:Y:S01]  /*00e0*/  UMOV UR4, 0x400 ;  /* 0x0000040000047882 */ /* 0x000fe20000000000 */
[----:B------:R-:W-:Y:S01]  /*00f0*/  ISETP.GE.AND P1, PT, R14, 0x2, PT ;  /* 0x000000020e00780c */ /* 0x000fe20003f26270 */
[----:B-1----:R-:W-:Y:S01]  /*0100*/  UPRMT UR4, UR5, 0x654, UR4 ;  /* 0x0000065405047896 */ /* 0x002fe20008000004 */
[----:B--2---:R-:W-:-:S04]  /*0110*/  FMUL R9, R5, R5 ;  /* 0x0000000505097220 */ /* 0x004fc80000400000 */
[----:B------:R-:W-:-:S04]  /*0120*/  FFMA R9, R4, R4, R9 ;  /* 0x0000000404097223 */ /* 0x000fc80000000009 */
[----:B------:R-:W-:Y:S02]  /*0130*/  FFMA R12, R6, R6, R9 ;  /* 0x00000006060c7223 */ /* 0x000fe40000000009 */
[----:B------:R1:W2:Y:S02]  /*0140*/  LDG.E.EL R9, desc[UR6][R10.64] ;  /* 0x000000060a097981 */ /* 0x0002a4000c2e1900 */
[----:B------:R-:W-:-:S05]  /*0150*/  FFMA R12, R7, R7, R12 ;  /* 0x00000007070c7223 */ /* 0x000fca000000000c */
[----:B------:R-:W3:Y:S02]  /*0160*/  SHFL.BFLY PT, R13, R12, 0x10, 0x1f ;  /* 0x0e001f000c0d7f89 */ /* 0x000ee400000e0000 */
[----:B---3--:R-:W-:-:S05]  /*0170*/  FADD R13, R12, R13 ;  /* 0x0000000d0c0d7221 */ /* 0x008fca0000000000 */
[----:B------:R-:W3:Y:S02]  /*0180*/  SHFL.BFLY PT, R16, R13, 0x8, 0x1f ;  /* 0x0d001f000d107f89 */ /* 0x000ee400000e0000 */
[----:B---3--:R-:W-:-:S05]  /*0190*/  FADD R16, R13, R16 ;  /* 0x000000100d107221 */ /* 0x008fca0000000000 */
[----:B------:R-:W3:Y:S02]  /*01a0*/  SHFL.BFLY PT, R15, R16, 0x4, 0x1f ;  /* 0x0c801f00100f7f89 */ /* 0x000ee400000e0000 */
[----:B---3--:R-:W-:-:S05]  /*01b0*/  FADD R15, R16, R15 ;  /* 0x0000000f100f7221 */ /* 0x008fca0000000000 */
[----:B------:R-:W3:Y:S02]  /*01c0*/  SHFL.BFLY PT, R18, R15, 0x2, 0x1f ;  /* 0x0c401f000f127f89 */ /* 0x000ee400000e0000 */
[----:B---3--:R-:W-:-:S05]  /*01d0*/  FADD R18, R15, R18 ;  /* 0x000000120f127221 */ /* 0x008fca0000000000 */
[----:B------:R-:W3:Y:S01]  /*01e0*/  SHFL.BFLY PT, R17, R18, 0x1, 0x1f ;  /* 0x0c201f0012117f89 */ /* 0x000ee200000e0000 */
[----:B-1----:R-:W-:-:S04]  /*01f0*/  SHF.R.U32.HI R10, RZ, 0x3, R14 ;  /* 0x00000003ff0a7819 */ /* 0x002fc8000001160e */
[----:B------:R-:W-:Y:S01]  /*0200*/  LOP3.LUT R10, R10, 0x4, RZ, 0xc0, !PT ;  /* 0x000000040a0a7812 */ /* 0x000fe200078ec0ff */
[----:B---3--:R-:W-:-:S05]  /*0210*/  FADD R17, R18, R17 ;  /* 0x0000001112117221 */ /* 0x008fca0000000000 */
[----:B------:R-:W-:Y:S01]  /*0220*/  @!P0 STS [R10+UR4], R17 ;  /* 0x000000110a008988 */ /* 0x000fe20008000804 */
[----:B------:R-:W-:Y:S06]  /*0230*/  BAR.SYNC.DEFER_BLOCKING 0x0 ;  /* 0x0000000000007b1d */ /* 0x000fec0000010000 */
[----:B------:R-:W1:Y:S01]  /*0240*/  @!P1 LDS R8, [R3+UR4] ;  /* 0x0000000403089984 */ /* 0x000e620008000800 */
[----:B------:R-:W-:-:S04]  /*0250*/  LOP3.LUT R12, R14, 0x1, RZ, 0xc0, !PT ;  /* 0x000000010e0c7812 */ /* 0x000fc800078ec0ff */
[----:B------:R-:W-:Y:S02]  /*0260*/  ISETP.NE.U32.AND P0, PT, R12, 0x1, PT ;  /* 0x000000010c00780c */ /* 0x000fe40003f05070 */
[----:B------:R-:W3:Y:S02]  /*0270*/  LDC.64 R12, c[0x0][0x210] ;  /* 0x00008400ff0c7b82 */ /* 0x000ee40000000a00 */
[----:B------:R-:W-:Y:S01]  /*0280*/  ISETP.LT.AND P0, PT, R14, 0x2, P0 ;  /* 0x000000020e00780c */ /* 0x000fe20000701270 */
[----:B-1----:R-:W1:Y:S02]  /*0290*/  SHFL.BFLY PT, R11, R8, 0x1, 0x1f ;  /* 0x0c201f00080b7f89 */ /* 0x002e6400000e0000 */
[----:B-1----:R-:W-:-:S10]  /*02a0*/  FADD R16, R8, R11 ;  /* 0x0000000b08107221 */ /* 0x002fd40000000000 */
[----:B------:R-:W-:Y:S01]  /*02b0*/  @P0 STS [R3+UR4], R16 ;  /* 0x0000001003000988 */ /* 0x000fe20008000804 */
[----:B------:R-:W-:Y:S06]  /*02c0*/  BAR.SYNC.DEFER_BLOCKING 0x0 ;  /* 0x0000000000007b1d */ /* 0x000fec0000010000 */
[----:B------:R-:W1:Y:S02]  /*02d0*/  LDS R11, [UR4] ;  /* 0x00000004ff0b7984 */ /* 0x000e640008000800 */
[----:B-1----:R-:W-:Y:S02]  /*02e0*/  FADD R15, RZ, R11 ;  /* 0x0000000bff0f7221 */ /* 0x002fe40000000000 */
[----:B------:R-:W1:Y:S04]  /*02f0*/  LDC.64 R10, c[0x0][0x228] ;  /* 0x00008a00ff0a7b82 */ /* 0x000e680000000a00 */
[----:B------:R-:W4:Y:S04]  /*0300*/  MUFU.SQRT R15, R15 ;  /* 0x0000000f000f7308 */ /* 0x000f280000002000 */
[----:B------:R-:W-:Y:S01]  /*0310*/  BAR.SYNC.DEFER_BLOCKING 0x0 ;  /* 0x0000000000007b1d */ /* 0x000fe20000010000 */
[C---:B----4-:R-:W-:Y:S01]  /*0320*/  FSETP.GEU.AND P1, PT, R15.reuse, 1.175494350822287508e-38, PT ;  /* 0x008000000f00780b */ /* 0x050fe20003f2e000 */
[C---:B------:R-:W-:Y:S01]  /*0330*/  FMUL R8, R15.reuse, 0.25 ;  /* 0x3e8000000f087820 */ /* 0x040fe20000400000 */
[----:B------:R-:W-:-:S04]  /*0340*/  FSETP.GT.AND P0, PT, R15, 8.50705917302346158658e+37, PT ;  /* 0x7e8000000f00780b */ /* 0x000fc80003f04000 */
[----:B------:R-:W-:-:S07]  /*0350*/  FSEL R8, R8, R15, P0 ;  /* 0x0000000f08087208 */ /* 0x000fce0000000000 */
[----:B------:R-:W-:-:S06]  /*0360*/  @!P1 FMUL R8, R8, 16777216 ;  /* 0x4b80000008089820 */ /* 0x000fcc0000400000 */
[----:B------:R-:W4:Y:S01]  /*0370*/  MUFU.RCP R8, R8 ;  /* 0x0000000800087308 */ /* 0x000f220000001000 */
[----:B--2---:R-:W-:Y:S01]  /*0380*/  @P0 FMUL R9, R9, 0.25 ;  /* 0x3e80000009090820 */ /* 0x004fe20000400000 */
[----:B------:R-:W-:-:S03]  /*0390*/  LOP3.LUT P0, RZ, R14, 0x3f, RZ, 0xc0, !PT ;  /* 0x0000003f0eff7812 */ /* 0x000fc6000780c0ff */
[----:B------:R-:W-:Y:S01]  /*03a0*/  @!P1 FMUL R9, R9, 16777216 ;  /* 0x4b80000009099820 */ /* 0x000fe20000400000 */
[----:B---3--:R-:W-:-:S04]  /*03b0*/  IMAD.WIDE R2, R2, 0x4, R12 ;  /* 0x0000000402027825 */ /* 0x008fc800078e020c */
[----:B-1----:R-:W-:-:S04]  /*03c0*/  IMAD.WIDE R10, R0, 0x4, R10 ;  /* 0x00000004000a7825 */ /* 0x002fc800078e020a */
[----:B----4-:R-:W-:-:S04]  /*03d0*/  FMUL R9, R8, R9 ;  /* 0x0000000908097220 */ /* 0x010fc80000400000 */
[-C--:B------:R-:W-:Y:S01]  /*03e0*/  FMUL R4, R4, R9.reuse ;  /* 0x0000000904047220 */ /* 0x080fe20000400000 */
[-C--:B------:R-:W-:Y:S01]  /*03f0*/  FMUL R5, R5, R9.reuse ;  /* 0x0000000905057220 */ /* 0x080fe20000400000 */
[-C--:B------:R-:W-:Y:S01]  /*0400*/  FMUL R6, R6, R9.reuse ;  /* 0x0000000906067220 */ /* 0x080fe20000400000 */
[----:B------:R-:W-:Y:S01]  /*0410*/  FMUL R7, R7, R9 ;  /* 0x0000000907077220 */ /* 0x000fe20000400000 */
[----:B------:R-:W-:Y:S04]  /*0420*/  @!P0 STG.E desc[UR6][R2.64], R15 ;  /* 0x0000000f02008986 */ /* 0x000fe8000c101906 */
[----:B------:R-:W-:Y:S01]  /*0430*/  STG.E.128 desc[UR6][R10.64], R4 ;  /* 0x000000040a007986 */ /* 0x000fe2000c101d06 */
[----:B------:R-:W-:Y:S05]  /*0440*/  EXIT ;  /* 0x000000000000794d */ /* 0x000fea0003800000 */
.L_x_0:
[----:B------:R-:W-:-:S00]  /*0450*/  BRA `(.L_x_0) ;  /* 0xfffffffc00fc7947 */ /* 0x000fc0000383ffff */
[----:B------:R-:W-:-:S00]  /*0460*/  NOP ;  /* 0x0000000000007918 */ /* 0x000fc00000000000 */
        /* <DEDUP_REMOVED lines=9> */
.L_x_1:


//--------------------- .nv.global.init           --------------------------
	.section	.nv.global.init,"aw",@progbits
.nv.global.init:
	.type		_$_str,@object
	.size		_$_str,(_$_str_$_2 - _$_str)
_$_str:
        /*0000*/ 	.byte	0x5f, 0x5f, 0x43, 0x55, 0x44, 0x41, 0x5f, 0x46, 0x54, 0x5a, 0x00
	.type		_$_str_$_2,@object
	.size		_$_str_$_2,(.L_1 - _$_str_$_2)
_$_str_$_2:
        /*000b*/ 	.byte	0x5f, 0x5f, 0x43, 0x55, 0x44, 0x41, 0x5f, 0x50, 0x52, 0x45, 0x43, 0x5f, 0x53, 0x51, 0x52, 0x54
        /*001b*/ 	.byte	0x00
.L_1:


//--------------------- .nv.shared.triton_per_fused__weight_norm_interface_2 --------------------------
	.section	.nv.shared.triton_per_fused__weight_norm_interface_2,"aw",@nobits
	.sectionflags	@""
	.align	16
	.zero		1024


//--------------------- .nv.constant0.triton_per_fused__weight_norm_interface_2 --------------------------
	.section	.nv.constant0.triton_per_fused__weight_norm_interface_2,"a",@progbits
	.sectionflags	@""
	.align	4
.nv.constant0.triton_per_fused__weight_norm_interface_2:
	.zero		568
